//
// Generated by NVIDIA NVVM Compiler
//
// Compiler Build ID: CL-36424714
// Cuda compilation tools, release 13.0, V13.0.88
// Based on NVVM 20.0.0
//

.version 9.0
.target sm_100
.address_size 64

	// .globl	_Z13what_is_my_idPjS_j

.visible .entry _Z13what_is_my_idPjS_j(
	.param .u64 .ptr .align 1 _Z13what_is_my_idPjS_j_param_0,
	.param .u64 .ptr .align 1 _Z13what_is_my_idPjS_j_param_1,
	.param .u32 _Z13what_is_my_idPjS_j_param_2
)
{
	.reg .pred 	%p<2>;
	.reg .b32 	%r<6>;
	.reg .b64 	%rd<8>;

	ld.param.u64 	%rd1, [_Z13what_is_my_idPjS_j_param_0];
	ld.param.u64 	%rd2, [_Z13what_is_my_idPjS_j_param_1];
	ld.param.u32 	%r4, [_Z13what_is_my_idPjS_j_param_2];
	mov.u32 	%r1, %ctaid.x;
	mov.u32 	%r5, %ntid.x;
	mov.u32 	%r2, %tid.x;
	mad.lo.s32 	%r3, %r1, %r5, %r2;
	setp.ge.u32 	%p1, %r3, %r4;
	@%p1 bra 	$L__BB0_2;
	cvta.to.global.u64 	%rd3, %rd1;
	cvta.to.global.u64 	%rd4, %rd2;
	mul.wide.u32 	%rd5, %r3, 4;
	add.s64 	%rd6, %rd3, %rd5;
	st.global.u32 	[%rd6], %r1;
	add.s64 	%rd7, %rd4, %rd5;
	st.global.u32 	[%rd7], %r2;
$L__BB0_2:
	ret;

}


// ===== COMPILED SASS (sm_100) =====

	.target	sm_100

	.elftype	@"ET_EXEC"


//--------------------- .note.nv.tkinfo           --------------------------
	.section	.note.nv.tkinfo,"",@"SHT_NOTE"
	.sectionflags	@"SHF_NOTE_NV_TKINFO"
	.tkinfo
        /*0018*/ 	.word	0x00000002
        /*0030*/ 	.string	""
        /*0030*/ 	.string	"ptxas"
        /*0030*/ 	.string	"Cuda compilation tools, release 13.0, V13.0.88"
        /*0030*/ 	.string	"Build cuda_13.0.r13.0/compiler.36424714_0"
        /*0030*/ 	.string	"-arch sm_100 -m 64 "



//--------------------- .note.nv.cuinfo           --------------------------
	.section	.note.nv.cuinfo,"",@"SHT_NOTE"
	.sectionflags	@"SHF_NOTE_NV_CUINFO"
        /*0018*/ 	.short	0x0002
        /*001a*/ 	.short	0x0064
        /*001c*/ 	.short	0x0082
	.zero		2


//--------------------- .nv.info                  --------------------------
	.section	.nv.info,"",@"SHT_CUDA_INFO"
	.align	4


	//----- nvinfo : EIATTR_REGCOUNT
	.align		4
        /*0000*/ 	.byte	0x04, 0x2f
        /*0002*/ 	.short	(.L_1 - .L_0)
	.align		4
.L_0:
        /*0004*/ 	.word	index@(_Z13what_is_my_idPjS_j)
        /*0008*/ 	.word	0x0000000c


	//----- nvinfo : EIATTR_FRAME_SIZE
	.align		4
.L_1:
        /*000c*/ 	.byte	0x04, 0x11
        /*000e*/ 	.short	(.L_3 - .L_2)
	.align		4
.L_2:
        /*0010*/ 	.word	index@(_Z13what_is_my_idPjS_j)
        /*0014*/ 	.word	0x00000000


	//----- nvinfo : EIATTR_MIN_STACK_SIZE
	.align		4
.L_3:
        /*0018*/ 	.byte	0x04, 0x12
        /*001a*/ 	.short	(.L_5 - .L_4)
	.align		4
.L_4:
        /*001c*/ 	.word	index@(_Z13what_is_my_idPjS_j)
        /*0020*/ 	.word	0x00000000
.L_5:


//--------------------- .nv.compat                --------------------------
	.section	.nv.compat,"",@"SHT_CUDA_COMPAT_INFO"
	.align	4
        /*0000*/ 	.byte	0x02, 0x09, 0x00, 0x00, 0x02, 0x02, 0x01, 0x00, 0x02, 0x05, 0x05, 0x00, 0x03, 0x07, 0x01, 0x01
        /*0010*/ 	.byte	0x02, 0x03, 0x00, 0x00, 0x02, 0x06, 0x01, 0x00, 0x04, 0x0b, 0x08, 0x00, 0x09, 0x00, 0x00, 0x00
        /*0020*/ 	.byte	0x00, 0x00, 0x00, 0x00


//--------------------- .nv.info._Z13what_is_my_idPjS_j --------------------------
	.section	.nv.info._Z13what_is_my_idPjS_j,"",@"SHT_CUDA_INFO"
	.sectionflags	@""
	.align	4


	//----- nvinfo : EIATTR_CUDA_API_VERSION
	.align		4
        /*0000*/ 	.byte	0x04, 0x37
        /*0002*/ 	.short	(.L_7 - .L_6)
.L_6:
        /*0004*/ 	.word	0x00000082


	//----- nvinfo : EIATTR_KPARAM_INFO
	.align		4
.L_7:
        /*0008*/ 	.byte	0x04, 0x17
        /*000a*/ 	.short	(.L_9 - .L_8)
.L_8:
        /*000c*/ 	.word	0x00000000
        /*0010*/ 	.short	0x0002
        /*0012*/ 	.short	0x0010
        /*0014*/ 	.byte	0x00, 0xf0, 0x11, 0x00


	//----- nvinfo : EIATTR_KPARAM_INFO
	.align		4
.L_9:
        /*0018*/ 	.byte	0x04, 0x17
        /*001a*/ 	.short	(.L_11 - .L_10)
.L_10:
        /*001c*/ 	.word	0x00000000
        /*0020*/ 	.short	0x0001
        /*0022*/ 	.short	0x0008
        /*0024*/ 	.byte	0x00, 0xf5, 0x21, 0x00


	//----- nvinfo : EIATTR_KPARAM_INFO
	.align		4
.L_11:
        /*0028*/ 	.byte	0x04, 0x17
        /*002a*/ 	.short	(.L_13 - .L_12)
.L_12:
        /*002c*/ 	.word	0x00000000
        /*0030*/ 	.short	0x0000
        /*0032*/ 	.short	0x0000
        /*0034*/ 	.byte	0x00, 0xf5, 0x21, 0x00


	//----- nvinfo : EIATTR_SPARSE_MMA_MASK
	.align		4
.L_13:
        /*0038*/ 	.byte	0x03, 0x50
        /*003a*/ 	.short	0x0000


	//----- nvinfo : EIATTR_MAXREG_COUNT
	.align		4
        /*003c*/ 	.byte	0x03, 0x1b
        /*003e*/ 	.short	0x00ff


	//----- nvinfo : EIATTR_MERCURY_ISA_VERSION
	.align		4
        /*0040*/ 	.byte	0x03, 0x5f
        /*0042*/ 	.short	0x0101


	//----- nvinfo : EIATTR_VRC_CTA_INIT_COUNT
	.align		4
        /*0044*/ 	.byte	0x02, 0x4a
	.zero		1
	.zero		1


	//----- nvinfo : EIATTR_EXIT_INSTR_OFFSETS
	.align		4
        /*0048*/ 	.byte	0x04, 0x1c
        /*004a*/ 	.short	(.L_15 - .L_14)


	//   ....[0]....
.L_14:
        /*004c*/ 	.word	0x00000070


	//   ....[1]....
        /*0050*/ 	.word	0x000000f0


	//----- nvinfo : EIATTR_CBANK_PARAM_SIZE
	.align		4
.L_15:
        /*0054*/ 	.byte	0x03, 0x19
        /*0056*/ 	.short	0x0014


	//----- nvinfo : EIATTR_PARAM_CBANK
	.align		4
        /*0058*/ 	.byte	0x04, 0x0a
        /*005a*/ 	.short	(.L_17 - .L_16)
	.align		4
.L_16:
        /*005c*/ 	.word	index@(.nv.constant0._Z13what_is_my_idPjS_j)
        /*0060*/ 	.short	0x0380
        /*0062*/ 	.short	0x0014


	//----- nvinfo : EIATTR_SW_WAR
	.align		4
.L_17:
        /*0064*/ 	.byte	0x04, 0x36
        /*0066*/ 	.short	(.L_19 - .L_18)
.L_18:
        /*0068*/ 	.word	0x00000008
.L_19:


//--------------------- .nv.callgraph             --------------------------
	.section	.nv.callgraph,"",@"SHT_CUDA_CALLGRAPH"
	.align	4
	.sectionentsize	8
	.align		4
        /*0000*/ 	.word	0x00000000
	.align		4
        /*0004*/ 	.word	0xffffffff
	.align		4
        /*0008*/ 	.word	0x00000000
	.align		4
        /*000c*/ 	.word	0xfffffffe
	.align		4
        /*0010*/ 	.word	0x00000000
	.align		4
        /*0014*/ 	.word	0xfffffffd
	.align		4
        /*0018*/ 	.word	0x00000000
	.align		4
        /*001c*/ 	.word	0xfffffffc


//--------------------- .text._Z13what_is_my_idPjS_j --------------------------
	.section	.text._Z13what_is_my_idPjS_j,"ax",@progbits
	.align	128
        .global         _Z13what_is_my_idPjS_j
        .type           _Z13what_is_my_idPjS_j,@function
        .size           _Z13what_is_my_idPjS_j,(.L_x_1 - _Z13what_is_my_idPjS_j)
        .other          _Z13what_is_my_idPjS_j,@"STO_CUDA_ENTRY STV_DEFAULT"
_Z13what_is_my_idPjS_j:
.text._Z13what_is_my_idPjS_j:
[----:B------:R-:W-:Y:S01]  /*0000*/  LDC R1, c[0x0][0x37c] ;  /* 0x0000df00ff017b82 */ /* 0x000fe20000000800 */
[----:B------:R-:W0:Y:S01]  /*0010*/  S2R R9, SR_CTAID.X ;  /* 0x0000000000097919 */ /* 0x000e220000002500 */
[----:B------:R-:W0:Y:S01]  /*0020*/  LDCU UR4, c[0x0][0x360] ;  /* 0x00006c00ff0477ac */ /* 0x000e220008000800 */
[----:B------:R-:W0:Y:S01]  /*0030*/  S2R R0, SR_TID.X ;  /* 0x0000000000007919 */ /* 0x000e220000002100 */
[----:B------:R-:W1:Y:S01]  /*0040*/  LDCU UR5, c[0x0][0x390] ;  /* 0x00007200ff0577ac */ /* 0x000e620008000800 */
[----:B0-----:R-:W-:-:S05]  /*0050*/  IMAD R7, R9, UR4, R0 ;  /* 0x0000000409077c24 */ /* 0x001fca000f8e0200 */
[----:B-1----:R-:W-:-:S13]  /*0060*/  ISETP.GE.U32.AND P0, PT, R7, UR5, PT ;  /* 0x0000000507007c0c */ /* 0x002fda000bf06070 */
[----:B------:R-:W-:Y:S05]  /*0070*/  @P0 EXIT ;  /* 0x000000000000094d */ /* 0x000fea0003800000 */
[----:B------:R-:W0:Y:S01]  /*0080*/  LDC.64 R2, c[0x0][0x380] ;  /* 0x0000e000ff027b82 */ /* 0x000e220000000a00 */
[----:B------:R-:W1:Y:S07]  /*0090*/  LDCU.64 UR4, c[0x0][0x358] ;  /* 0x00006b00ff0477ac */ /* 0x000e6e0008000a00 */
[----:B------:R-:W2:Y:S01]  /*00a0*/  LDC.64 R4, c[0x0][0x388] ;  /* 0x0000e200ff047b82 */ /* 0x000ea20000000a00 */
[----:B0-----:R-:W-:-:S05]  /*00b0*/  IMAD.WIDE.U32 R2, R7, 0x4, R2 ;  /* 0x0000000407027825 */ /* 0x001fca00078e0002 */
[----:B-1----:R-:W-:Y:S01]  /*00c0*/  STG.E desc[UR4][R2.64], R9 ;  /* 0x0000000902007986 */ /* 0x002fe2000c101904 */
[----:B--2---:R-:W-:-:S05]  /*00d0*/  IMAD.WIDE.U32 R4, R7, 0x4, R4 ;  /* 0x0000000407047825 */ /* 0x004fca00078e0004 */
[----:B------:R-:W-:Y:S01]  /*00e0*/  STG.E desc[UR4][R4.64], R0 ;  /* 0x0000000004007986 */ /* 0x000fe2000c101904 */
[----:B------:R-:W-:Y:S05]  /*00f0*/  EXIT ;  /* 0x000000000000794d */ /* 0x000fea0003800000 */
.L_x_0:
[----:B------:R-:W-:-:S00]  /*0100*/  BRA `(.L_x_0) ;  /* 0xfffffffc00fc7947 */ /* 0x000fc0000383ffff */
[----:B------:R-:W-:-:S00]  /*0110*/  NOP ;  /* 0x0000000000007918 */ /* 0x000fc00000000000 */
        /* <DEDUP_REMOVED lines=14> */
.L_x_1:


//--------------------- .nv.shared.reserved.0     --------------------------
	.section	.nv.shared.reserved.0,"aw",@nobits
	.weak		__nv_reservedSMEM_offset_0_alias
	.size		__nv_reservedSMEM_offset_0_alias, 0, 64
	.other		__nv_reservedSMEM_offset_0_alias,@"STO_CUDA_RESERVED_SHARED STV_DEFAULT"
__nv_reservedSMEM_offset_0_alias:
	.zero		0
	.zero		64


//--------------------- .nv.constant0._Z13what_is_my_idPjS_j --------------------------
	.section	.nv.constant0._Z13what_is_my_idPjS_j,"a",@progbits
	.sectionflags	@""
	.align	4
.nv.constant0._Z13what_is_my_idPjS_j:
	.zero		916


//--------------------- SYMBOLS --------------------------

	.type		.nv.reservedSmem.offset0,@object
	.size		.nv.reservedSmem.offset0,0x4
